//
// Generated by NVIDIA NVVM Compiler
//
// Compiler Build ID: CL-36424714
// Cuda compilation tools, release 13.0, V13.0.88
// Based on NVVM 20.0.0
//

.version 9.0
.target sm_100
.address_size 64

	// .globl	_Z8compressPhPjP12table_structS_j
// _ZZ8compressPhPjP12table_structS_jE7d_table has been demoted
// _ZZ12getFrequencyPhPjjE4freq has been demoted

.visible .entry _Z8compressPhPjP12table_structS_j(
	.param .u64 .ptr .align 1 _Z8compressPhPjP12table_structS_j_param_0,
	.param .u64 .ptr .align 1 _Z8compressPhPjP12table_structS_j_param_1,
	.param .u64 .ptr .align 1 _Z8compressPhPjP12table_structS_j_param_2,
	.param .u64 .ptr .align 1 _Z8compressPhPjP12table_structS_j_param_3,
	.param .u32 _Z8compressPhPjP12table_structS_j_param_4
)
{
	.reg .pred 	%p<16>;
	.reg .b16 	%rs<45>;
	.reg .b32 	%r<37>;
	.reg .b64 	%rd<26>;
	// demoted variable
	.shared .align 1 .b8 _ZZ8compressPhPjP12table_structS_jE7d_table[15616];
	ld.param.u64 	%rd13, [_Z8compressPhPjP12table_structS_j_param_0];
	ld.param.u64 	%rd14, [_Z8compressPhPjP12table_structS_j_param_1];
	ld.param.u64 	%rd15, [_Z8compressPhPjP12table_structS_j_param_2];
	ld.param.u64 	%rd16, [_Z8compressPhPjP12table_structS_j_param_3];
	ld.param.u32 	%r13, [_Z8compressPhPjP12table_structS_j_param_4];
	cvta.to.global.u64 	%rd1, %rd15;
	cvta.to.global.u64 	%rd2, %rd13;
	cvta.to.global.u64 	%rd3, %rd16;
	cvta.to.global.u64 	%rd4, %rd14;
	mov.b64 	%rd25, 0;
	mov.u32 	%r33, _ZZ8compressPhPjP12table_structS_jE7d_table;
$L__BB0_1:
	add.s64 	%rd17, %rd1, %rd25;
	ld.global.u8 	%rs7, [%rd17];
	st.shared.u8 	[%r33], %rs7;
	add.s64 	%rd6, %rd25, 1;
	add.s32 	%r33, %r33, 1;
	setp.lt.u64 	%p1, %rd25, 15615;
	mov.u64 	%rd25, %rd6;
	@%p1 bra 	$L__BB0_1;
	mov.u32 	%r15, %ctaid.x;
	mov.u32 	%r3, %ntid.x;
	mov.u32 	%r16, %tid.x;
	mad.lo.s32 	%r4, %r15, %r3, %r16;
	setp.ge.u32 	%p2, %r4, %r13;
	@%p2 bra 	$L__BB0_8;
	mov.u32 	%r18, _ZZ8compressPhPjP12table_structS_jE7d_table;
	mov.u32 	%r34, %r4;
$L__BB0_4:
	cvt.u64.u32 	%rd18, %r34;
	add.s64 	%rd7, %rd2, %rd18;
	ld.global.u8 	%rs43, [%rd7];
	mul.wide.u16 	%r17, %rs43, 61;
	add.s32 	%r19, %r18, %r17;
	ld.shared.u8 	%rs8, [%r19+60];
	setp.eq.s16 	%p3, %rs8, 0;
	@%p3 bra 	$L__BB0_7;
	mul.wide.u32 	%rd19, %r34, 4;
	add.s64 	%rd8, %rd4, %rd19;
	mov.b32 	%r35, 0;
$L__BB0_6:
	mul.wide.u16 	%r21, %rs43, 61;
	add.s32 	%r23, %r18, %r21;
	add.s32 	%r24, %r23, %r35;
	ld.shared.u8 	%rs10, [%r24];
	ld.global.u32 	%r25, [%rd8];
	add.s32 	%r26, %r25, %r35;
	cvt.u64.u32 	%rd20, %r26;
	add.s64 	%rd21, %rd3, %rd20;
	st.global.u8 	[%rd21], %rs10;
	add.s32 	%r35, %r35, 1;
	ld.global.u8 	%rs43, [%rd7];
	mul.wide.u16 	%r27, %rs43, 61;
	add.s32 	%r28, %r18, %r27;
	ld.shared.u8 	%r29, [%r28+60];
	setp.lt.u32 	%p4, %r35, %r29;
	@%p4 bra 	$L__BB0_6;
$L__BB0_7:
	add.s32 	%r34, %r34, %r3;
	setp.lt.u32 	%p5, %r34, %r13;
	@%p5 bra 	$L__BB0_4;
$L__BB0_8:
	bar.sync 	0;
	shl.b32 	%r36, %r4, 3;
	mul.wide.u32 	%rd22, %r13, 4;
	add.s64 	%rd9, %rd4, %rd22;
	ld.global.u32 	%r30, [%rd9];
	setp.ge.u32 	%p6, %r36, %r30;
	@%p6 bra 	$L__BB0_14;
	shl.b32 	%r10, %r3, 3;
$L__BB0_10:
	shr.u32 	%r31, %r36, 3;
	cvt.u64.u32 	%rd23, %r31;
	add.s64 	%rd10, %rd2, %rd23;
	cvt.u64.u32 	%rd24, %r36;
	add.s64 	%rd11, %rd3, %rd24;
	ld.global.u8 	%rs11, [%rd11];
	setp.ne.s16 	%p7, %rs11, 0;
	@%p7 bra 	$L__BB0_12;
	ld.global.u8 	%rs14, [%rd10];
	shl.b16 	%rs44, %rs14, 1;
	bra.uni 	$L__BB0_13;
$L__BB0_12:
	ld.global.u8 	%rs12, [%rd10];
	shl.b16 	%rs13, %rs12, 1;
	or.b16  	%rs44, %rs13, 1;
$L__BB0_13:
	st.global.u8 	[%rd10], %rs44;
	ld.global.u8 	%rs15, [%rd11+1];
	setp.eq.s16 	%p8, %rs15, 0;
	shl.b16 	%rs16, %rs44, 1;
	or.b16  	%rs17, %rs16, 1;
	selp.b16 	%rs18, %rs16, %rs17, %p8;
	st.global.u8 	[%rd10], %rs18;
	ld.global.u8 	%rs19, [%rd11+2];
	setp.eq.s16 	%p9, %rs19, 0;
	shl.b16 	%rs20, %rs18, 1;
	or.b16  	%rs21, %rs20, 1;
	selp.b16 	%rs22, %rs20, %rs21, %p9;
	st.global.u8 	[%rd10], %rs22;
	ld.global.u8 	%rs23, [%rd11+3];
	setp.eq.s16 	%p10, %rs23, 0;
	shl.b16 	%rs24, %rs22, 1;
	or.b16  	%rs25, %rs24, 1;
	selp.b16 	%rs26, %rs24, %rs25, %p10;
	st.global.u8 	[%rd10], %rs26;
	ld.global.u8 	%rs27, [%rd11+4];
	setp.eq.s16 	%p11, %rs27, 0;
	shl.b16 	%rs28, %rs26, 1;
	or.b16  	%rs29, %rs28, 1;
	selp.b16 	%rs30, %rs28, %rs29, %p11;
	st.global.u8 	[%rd10], %rs30;
	ld.global.u8 	%rs31, [%rd11+5];
	setp.eq.s16 	%p12, %rs31, 0;
	shl.b16 	%rs32, %rs30, 1;
	or.b16  	%rs33, %rs32, 1;
	selp.b16 	%rs34, %rs32, %rs33, %p12;
	st.global.u8 	[%rd10], %rs34;
	ld.global.u8 	%rs35, [%rd11+6];
	setp.eq.s16 	%p13, %rs35, 0;
	shl.b16 	%rs36, %rs34, 1;
	or.b16  	%rs37, %rs36, 1;
	selp.b16 	%rs38, %rs36, %rs37, %p13;
	st.global.u8 	[%rd10], %rs38;
	ld.global.u8 	%rs39, [%rd11+7];
	setp.eq.s16 	%p14, %rs39, 0;
	shl.b16 	%rs40, %rs38, 1;
	or.b16  	%rs41, %rs40, 1;
	selp.b16 	%rs42, %rs40, %rs41, %p14;
	st.global.u8 	[%rd10], %rs42;
	add.s32 	%r36, %r36, %r10;
	ld.global.u32 	%r32, [%rd9];
	setp.lt.u32 	%p15, %r36, %r32;
	@%p15 bra 	$L__BB0_10;
$L__BB0_14:
	bar.sync 	0;
	ret;

}
	// .globl	_Z12getFrequencyPhPjj
.visible .entry _Z12getFrequencyPhPjj(
	.param .u64 .ptr .align 1 _Z12getFrequencyPhPjj_param_0,
	.param .u64 .ptr .align 1 _Z12getFrequencyPhPjj_param_1,
	.param .u32 _Z12getFrequencyPhPjj_param_2
)
{
	.reg .pred 	%p<5>;
	.reg .b16 	%rs<2>;
	.reg .b32 	%r<25>;
	.reg .b64 	%rd<13>;
	// demoted variable
	.shared .align 4 .b8 _ZZ12getFrequencyPhPjjE4freq[1024];
	ld.param.u64 	%rd4, [_Z12getFrequencyPhPjj_param_0];
	ld.param.u64 	%rd5, [_Z12getFrequencyPhPjj_param_1];
	ld.param.u32 	%r7, [_Z12getFrequencyPhPjj_param_2];
	mov.b64 	%rd12, -1;
	mov.u32 	%r23, _ZZ12getFrequencyPhPjjE4freq;
$L__BB1_1:
	mov.b32 	%r9, 0;
	st.shared.u32 	[%r23], %r9;
	add.s64 	%rd12, %rd12, 1;
	add.s32 	%r23, %r23, 4;
	setp.lt.u64 	%p1, %rd12, 255;
	@%p1 bra 	$L__BB1_1;
	mov.u32 	%r10, %ctaid.x;
	mov.u32 	%r3, %ntid.x;
	mov.u32 	%r11, %tid.x;
	mad.lo.s32 	%r4, %r10, %r3, %r11;
	bar.sync 	0;
	setp.ge.u32 	%p2, %r4, %r7;
	@%p2 bra 	$L__BB1_5;
	cvta.to.global.u64 	%rd3, %rd4;
	mov.u32 	%r13, _ZZ12getFrequencyPhPjjE4freq;
	mov.u32 	%r24, %r4;
$L__BB1_4:
	cvt.u64.u32 	%rd7, %r24;
	add.s64 	%rd8, %rd3, %rd7;
	ld.global.u8 	%rs1, [%rd8];
	mul.wide.u16 	%r12, %rs1, 4;
	add.s32 	%r14, %r13, %r12;
	atom.shared.add.u32 	%r15, [%r14], 1;
	add.s32 	%r24, %r24, %r3;
	setp.lt.u32 	%p3, %r24, %r7;
	@%p3 bra 	$L__BB1_4;
$L__BB1_5:
	bar.sync 	0;
	setp.gt.u32 	%p4, %r4, 255;
	@%p4 bra 	$L__BB1_7;
	cvta.to.global.u64 	%rd9, %rd5;
	mul.wide.u32 	%rd10, %r4, 4;
	add.s64 	%rd11, %rd9, %rd10;
	shl.b32 	%r16, %r4, 2;
	mov.u32 	%r17, _ZZ12getFrequencyPhPjjE4freq;
	add.s32 	%r18, %r17, %r16;
	ld.shared.u32 	%r19, [%r18];
	st.global.u8 	[%rd11], %r19;
	shr.u32 	%r20, %r19, 24;
	st.global.u8 	[%rd11+3], %r20;
	shr.u32 	%r21, %r19, 16;
	st.global.u8 	[%rd11+2], %r21;
	shr.u32 	%r22, %r19, 8;
	st.global.u8 	[%rd11+1], %r22;
$L__BB1_7:
	ret;

}


// ===== COMPILED SASS (sm_100) =====

	.target	sm_100

	.elftype	@"ET_EXEC"


//--------------------- .note.nv.tkinfo           --------------------------
	.section	.note.nv.tkinfo,"",@"SHT_NOTE"
	.sectionflags	@"SHF_NOTE_NV_TKINFO"
	.tkinfo
        /*0018*/ 	.word	0x00000002
        /*0030*/ 	.string	""
        /*0030*/ 	.string	"ptxas"
        /*0030*/ 	.string	"Cuda compilation tools, release 13.0, V13.0.88"
        /*0030*/ 	.string	"Build cuda_13.0.r13.0/compiler.36424714_0"
        /*0030*/ 	.string	"-arch sm_100 -m 64 "



//--------------------- .note.nv.cuinfo           --------------------------
	.section	.note.nv.cuinfo,"",@"SHT_NOTE"
	.sectionflags	@"SHF_NOTE_NV_CUINFO"
        /*0018*/ 	.short	0x0002
        /*001a*/ 	.short	0x0064
        /*001c*/ 	.short	0x0082
	.zero		2


//--------------------- .nv.info                  --------------------------
	.section	.nv.info,"",@"SHT_CUDA_INFO"
	.align	4


	//----- nvinfo : EIATTR_REGCOUNT
	.align		4
        /*0000*/ 	.byte	0x04, 0x2f
        /*0002*/ 	.short	(.L_1 - .L_0)
	.align		4
.L_0:
        /*0004*/ 	.word	index@(_Z8compressPhPjP12table_structS_j)
        /*0008*/ 	.word	0x00000012


	//----- nvinfo : EIATTR_FRAME_SIZE
	.align		4
.L_1:
        /*000c*/ 	.byte	0x04, 0x11
        /*000e*/ 	.short	(.L_3 - .L_2)
	.align		4
.L_2:
        /*0010*/ 	.word	index@(_Z8compressPhPjP12table_structS_j)
        /*0014*/ 	.word	0x00000000


	//----- nvinfo : EIATTR_REGCOUNT
	.align		4
.L_3:
        /*0018*/ 	.byte	0x04, 0x2f
        /*001a*/ 	.short	(.L_5 - .L_4)
	.align		4
.L_4:
        /*001c*/ 	.word	index@(_Z12getFrequencyPhPjj)
        /*0020*/ 	.word	0x0000000e


	//----- nvinfo : EIATTR_FRAME_SIZE
	.align		4
.L_5:
        /*0024*/ 	.byte	0x04, 0x11
        /*0026*/ 	.short	(.L_7 - .L_6)
	.align		4
.L_6:
        /*0028*/ 	.word	index@(_Z12getFrequencyPhPjj)
        /*002c*/ 	.word	0x00000000


	//----- nvinfo : EIATTR_MIN_STACK_SIZE
	.align		4
.L_7:
        /*0030*/ 	.byte	0x04, 0x12
        /*0032*/ 	.short	(.L_9 - .L_8)
	.align		4
.L_8:
        /*0034*/ 	.word	index@(_Z12getFrequencyPhPjj)
        /*0038*/ 	.word	0x00000000


	//----- nvinfo : EIATTR_MIN_STACK_SIZE
	.align		4
.L_9:
        /*003c*/ 	.byte	0x04, 0x12
        /*003e*/ 	.short	(.L_11 - .L_10)
	.align		4
.L_10:
        /*0040*/ 	.word	index@(_Z8compressPhPjP12table_structS_j)
        /*0044*/ 	.word	0x00000000
.L_11:


//--------------------- .nv.compat                --------------------------
	.section	.nv.compat,"",@"SHT_CUDA_COMPAT_INFO"
	.align	4
        /*0000*/ 	.byte	0x02, 0x09, 0x00, 0x00, 0x02, 0x02, 0x01, 0x00, 0x02, 0x05, 0x05, 0x00, 0x03, 0x07, 0x01, 0x01
        /*0010*/ 	.byte	0x02, 0x03, 0x00, 0x00, 0x02, 0x06, 0x01, 0x00, 0x04, 0x0b, 0x08, 0x00, 0x09, 0x00, 0x00, 0x00
        /*0020*/ 	.byte	0x00, 0x00, 0x00, 0x00


//--------------------- .nv.info._Z12getFrequencyPhPjj --------------------------
	.section	.nv.info._Z12getFrequencyPhPjj,"",@"SHT_CUDA_INFO"
	.sectionflags	@""
	.align	4


	//----- nvinfo : EIATTR_CUDA_API_VERSION
	.align		4
        /*0000*/ 	.byte	0x04, 0x37
        /*0002*/ 	.short	(.L_13 - .L_12)
.L_12:
        /*0004*/ 	.word	0x00000082


	//----- nvinfo : EIATTR_KPARAM_INFO
	.align		4
.L_13:
        /*0008*/ 	.byte	0x04, 0x17
        /*000a*/ 	.short	(.L_15 - .L_14)
.L_14:
        /*000c*/ 	.word	0x00000000
        /*0010*/ 	.short	0x0002
        /*0012*/ 	.short	0x0010
        /*0014*/ 	.byte	0x00, 0xf0, 0x11, 0x00


	//----- nvinfo : EIATTR_KPARAM_INFO
	.align		4
.L_15:
        /*0018*/ 	.byte	0x04, 0x17
        /*001a*/ 	.short	(.L_17 - .L_16)
.L_16:
        /*001c*/ 	.word	0x00000000
        /*0020*/ 	.short	0x0001
        /*0022*/ 	.short	0x0008
        /*0024*/ 	.byte	0x00, 0xf5, 0x21, 0x00


	//----- nvinfo : EIATTR_KPARAM_INFO
	.align		4
.L_17:
        /*0028*/ 	.byte	0x04, 0x17
        /*002a*/ 	.short	(.L_19 - .L_18)
.L_18:
        /*002c*/ 	.word	0x00000000
        /*0030*/ 	.short	0x0000
        /*0032*/ 	.short	0x0000
        /*0034*/ 	.byte	0x00, 0xf5, 0x21, 0x00


	//----- nvinfo : EIATTR_SPARSE_MMA_MASK
	.align		4
.L_19:
        /*0038*/ 	.byte	0x03, 0x50
        /*003a*/ 	.short	0x0000


	//----- nvinfo : EIATTR_MAXREG_COUNT
	.align		4
        /*003c*/ 	.byte	0x03, 0x1b
        /*003e*/ 	.short	0x00ff


	//----- nvinfo : EIATTR_NUM_BARRIERS
	.align		4
        /*0040*/ 	.byte	0x02, 0x4c
        /*0042*/ 	.byte	0x01
	.zero		1


	//----- nvinfo : EIATTR_MERCURY_ISA_VERSION
	.align		4
        /*0044*/ 	.byte	0x03, 0x5f
        /*0046*/ 	.short	0x0101


	//----- nvinfo : EIATTR_VRC_CTA_INIT_COUNT
	.align		4
        /*0048*/ 	.byte	0x02, 0x4a
	.zero		1
	.zero		1


	//----- nvinfo : EIATTR_EXIT_INSTR_OFFSETS
	.align		4
        /*004c*/ 	.byte	0x04, 0x1c
        /*004e*/ 	.short	(.L_21 - .L_20)


	//   ....[0]....
.L_20:
        /*0050*/ 	.word	0x000005b0


	//   ....[1]....
        /*0054*/ 	.word	0x00000670


	//----- nvinfo : EIATTR_CRS_STACK_SIZE
	.align		4
.L_21:
        /*0058*/ 	.byte	0x04, 0x1e
        /*005a*/ 	.short	(.L_23 - .L_22)
.L_22:
        /*005c*/ 	.word	0x00000000


	//----- nvinfo : EIATTR_CBANK_PARAM_SIZE
	.align		4
.L_23:
        /*0060*/ 	.byte	0x03, 0x19
        /*0062*/ 	.short	0x0014


	//----- nvinfo : EIATTR_PARAM_CBANK
	.align		4
        /*0064*/ 	.byte	0x04, 0x0a
        /*0066*/ 	.short	(.L_25 - .L_24)
	.align		4
.L_24:
        /*0068*/ 	.word	index@(.nv.constant0._Z12getFrequencyPhPjj)
        /*006c*/ 	.short	0x0380
        /*006e*/ 	.short	0x0014


	//----- nvinfo : EIATTR_SW_WAR
	.align		4
.L_25:
        /*0070*/ 	.byte	0x04, 0x36
        /*0072*/ 	.short	(.L_27 - .L_26)
.L_26:
        /*0074*/ 	.word	0x00000008
.L_27:


//--------------------- .nv.info._Z8compressPhPjP12table_structS_j --------------------------
	.section	.nv.info._Z8compressPhPjP12table_structS_j,"",@"SHT_CUDA_INFO"
	.sectionflags	@""
	.align	4


	//----- nvinfo : EIATTR_CUDA_API_VERSION
	.align		4
        /*0000*/ 	.byte	0x04, 0x37
        /*0002*/ 	.short	(.L_29 - .L_28)
.L_28:
        /*0004*/ 	.word	0x00000082


	//----- nvinfo : EIATTR_KPARAM_INFO
	.align		4
.L_29:
        /*0008*/ 	.byte	0x04, 0x17
        /*000a*/ 	.short	(.L_31 - .L_30)
.L_30:
        /*000c*/ 	.word	0x00000000
        /*0010*/ 	.short	0x0004
        /*0012*/ 	.short	0x0020
        /*0014*/ 	.byte	0x00, 0xf0, 0x11, 0x00


	//----- nvinfo : EIATTR_KPARAM_INFO
	.align		4
.L_31:
        /*0018*/ 	.byte	0x04, 0x17
        /*001a*/ 	.short	(.L_33 - .L_32)
.L_32:
        /*001c*/ 	.word	0x00000000
        /*0020*/ 	.short	0x0003
        /*0022*/ 	.short	0x0018
        /*0024*/ 	.byte	0x00, 0xf5, 0x21, 0x00


	//----- nvinfo : EIATTR_KPARAM_INFO
	.align		4
.L_33:
        /*0028*/ 	.byte	0x04, 0x17
        /*002a*/ 	.short	(.L_35 - .L_34)
.L_34:
        /*002c*/ 	.word	0x00000000
        /*0030*/ 	.short	0x0002
        /*0032*/ 	.short	0x0010
        /*0034*/ 	.byte	0x00, 0xf5, 0x21, 0x00


	//----- nvinfo : EIATTR_KPARAM_INFO
	.align		4
.L_35:
        /*0038*/ 	.byte	0x04, 0x17
        /*003a*/ 	.short	(.L_37 - .L_36)
.L_36:
        /*003c*/ 	.word	0x00000000
        /*0040*/ 	.short	0x0001
        /*0042*/ 	.short	0x0008
        /*0044*/ 	.byte	0x00, 0xf5, 0x21, 0x00


	//----- nvinfo : EIATTR_KPARAM_INFO
	.align		4
.L_37:
        /*0048*/ 	.byte	0x04, 0x17
        /*004a*/ 	.short	(.L_39 - .L_38)
.L_38:
        /*004c*/ 	.word	0x00000000
        /*0050*/ 	.short	0x0000
        /*0052*/ 	.short	0x0000
        /*0054*/ 	.byte	0x00, 0xf5, 0x21, 0x00


	//----- nvinfo : EIATTR_SPARSE_MMA_MASK
	.align		4
.L_39:
        /*0058*/ 	.byte	0x03, 0x50
        /*005a*/ 	.short	0x0000


	//----- nvinfo : EIATTR_MAXREG_COUNT
	.align		4
        /*005c*/ 	.byte	0x03, 0x1b
        /*005e*/ 	.short	0x00ff


	//----- nvinfo : EIATTR_NUM_BARRIERS
	.align		4
        /*0060*/ 	.byte	0x02, 0x4c
        /*0062*/ 	.byte	0x01
	.zero		1


	//----- nvinfo : EIATTR_MERCURY_ISA_VERSION
	.align		4
        /*0064*/ 	.byte	0x03, 0x5f
        /*0066*/ 	.short	0x0101


	//----- nvinfo : EIATTR_VRC_CTA_INIT_COUNT
	.align		4
        /*0068*/ 	.byte	0x02, 0x4a
	.zero		1
	.zero		1


	//----- nvinfo : EIATTR_EXIT_INSTR_OFFSETS
	.align		4
        /*006c*/ 	.byte	0x04, 0x1c
        /*006e*/ 	.short	(.L_41 - .L_40)


	//   ....[0]....
.L_40:
        /*0070*/ 	.word	0x00000830


	//----- nvinfo : EIATTR_CRS_STACK_SIZE
	.align		4
.L_41:
        /*0074*/ 	.byte	0x04, 0x1e
        /*0076*/ 	.short	(.L_43 - .L_42)
.L_42:
        /*0078*/ 	.word	0x00000000


	//----- nvinfo : EIATTR_CBANK_PARAM_SIZE
	.align		4
.L_43:
        /*007c*/ 	.byte	0x03, 0x19
        /*007e*/ 	.short	0x0024


	//----- nvinfo : EIATTR_PARAM_CBANK
	.align		4
        /*0080*/ 	.byte	0x04, 0x0a
        /*0082*/ 	.short	(.L_45 - .L_44)
	.align		4
.L_44:
        /*0084*/ 	.word	index@(.nv.constant0._Z8compressPhPjP12table_structS_j)
        /*0088*/ 	.short	0x0380
        /*008a*/ 	.short	0x0024


	//----- nvinfo : EIATTR_SW_WAR
	.align		4
.L_45:
        /*008c*/ 	.byte	0x04, 0x36
        /*008e*/ 	.short	(.L_47 - .L_46)
.L_46:
        /*0090*/ 	.word	0x00000008
.L_47:


//--------------------- .nv.callgraph             --------------------------
	.section	.nv.callgraph,"",@"SHT_CUDA_CALLGRAPH"
	.align	4
	.sectionentsize	8
	.align		4
        /*0000*/ 	.word	0x00000000
	.align		4
        /*0004*/ 	.word	0xffffffff
	.align		4
        /*0008*/ 	.word	0x00000000
	.align		4
        /*000c*/ 	.word	0xfffffffe
	.align		4
        /*0010*/ 	.word	0x00000000
	.align		4
        /*0014*/ 	.word	0xfffffffd
	.align		4
        /*0018*/ 	.word	0x00000000
	.align		4
        /*001c*/ 	.word	0xfffffffc


//--------------------- .text._Z12getFrequencyPhPjj --------------------------
	.section	.text._Z12getFrequencyPhPjj,"ax",@progbits
	.align	128
        .global         _Z12getFrequencyPhPjj
        .type           _Z12getFrequencyPhPjj,@function
        .size           _Z12getFrequencyPhPjj,(.L_x_15 - _Z12getFrequencyPhPjj)
        .other          _Z12getFrequencyPhPjj,@"STO_CUDA_ENTRY STV_DEFAULT"
_Z12getFrequencyPhPjj:
.text._Z12getFrequencyPhPjj:
[----:B------:R-:W-:Y:S08]  /*0000*/  LDC R1, c[0x0][0x37c] ;  /* 0x0000df00ff017b82 */ /* 0x000ff00000000800 */
[----:B------:R-:W0:Y:S01]  /*0010*/  S2UR UR5, SR_CgaCtaId ;  /* 0x00000000000579c3 */ /* 0x000e220000008800 */
[----:B------:R-:W1:Y:S01]  /*0020*/  S2R R0, SR_TID.X ;  /* 0x0000000000007919 */ /* 0x000e620000002100 */
[----:B------:R-:W-:Y:S01]  /*0030*/  UMOV UR4, 0x400 ;  /* 0x0000040000047882 */ /* 0x000fe20000000000 */
[----:B------:R-:W2:Y:S01]  /*0040*/  LDCU.64 UR6, c[0x0][0x358] ;  /* 0x00006b00ff0677ac */ /* 0x000ea20008000a00 */
[----:B------:R-:W-:Y:S01]  /*0050*/  BSSY.RECONVERGENT B0, `(.L_x_0) ;  /* 0x0000054000007945 */ /* 0x000fe20003800200 */
[----:B------:R-:W3:Y:S03]  /*0060*/  LDCU.64 UR10, c[0x0][0x380] ;  /* 0x00007000ff0a77ac */ /* 0x000ee60008000a00 */
[----:B------:R-:W1:Y:S08]  /*0070*/  S2UR UR8, SR_CTAID.X ;  /* 0x00000000000879c3 */ /* 0x000e700000002500 */
[----:B------:R-:W1:Y:S01]  /*0080*/  LDC R7, c[0x0][0x360] ;  /* 0x0000d800ff077b82 */ /* 0x000e620000000800 */
[----:B0-----:R-:W-:Y:S01]  /*0090*/  ULEA UR4, UR5, UR4, 0x18 ;  /* 0x0000000405047291 */ /* 0x001fe2000f8ec0ff */
[----:B------:R-:W0:Y:S08]  /*00a0*/  LDCU UR5, c[0x0][0x390] ;  /* 0x00007200ff0577ac */ /* 0x000e300008000800 */
[----:B------:R-:W-:Y:S04]  /*00b0*/  STS.128 [UR4], RZ ;  /* 0x000000ffff007988 */ /* 0x000fe80008000c04 */
[----:B------:R-:W-:Y:S01]  /*00c0*/  STS.128 [UR4+0x10], RZ ;  /* 0x000010ffff007988 */ /* 0x000fe20008000c04 */
[----:B-1----:R-:W-:-:S03]  /*00d0*/  IMAD R5, R7, UR8, R0 ;  /* 0x0000000807057c24 */ /* 0x002fc6000f8e0200 */
[----:B------:R-:W-:Y:S02]  /*00e0*/  STS.128 [UR4+0x20], RZ ;  /* 0x000020ffff007988 */ /* 0x000fe40008000c04 */
[C---:B0-----:R-:W-:Y:S02]  /*00f0*/  ISETP.GE.U32.AND P1, PT, R5.reuse, UR5, PT ;  /* 0x0000000505007c0c */ /* 0x041fe4000bf26070 */
[----:B------:R-:W-:Y:S01]  /*0100*/  STS.128 [UR4+0x30], RZ ;  /* 0x000030ffff007988 */ /* 0x000fe20008000c04 */
[----:B------:R-:W-:-:S03]  /*0110*/  ISETP.GT.U32.AND P0, PT, R5, 0xff, PT ;  /* 0x000000ff0500780c */ /* 0x000fc60003f04070 */
[----:B------:R-:W-:Y:S04]  /*0120*/  STS.128 [UR4+0x40], RZ ;  /* 0x000040ffff007988 */ /* 0x000fe80008000c04 */
        /* <DEDUP_REMOVED lines=58> */
[----:B------:R-:W-:Y:S01]  /*04d0*/  STS.128 [UR4+0x3f0], RZ ;  /* 0x0003f0ffff007988 */ /* 0x000fe20008000c04 */
[----:B------:R-:W-:Y:S06]  /*04e0*/  BAR.SYNC.DEFER_BLOCKING 0x0 ;  /* 0x0000000000007b1d */ /* 0x000fec0000010000 */
[----:B--23--:R-:W-:Y:S05]  /*04f0*/  @P1 BRA `(.L_x_1) ;  /* 0x0000000000241947 */ /* 0x00cfea0003800000 */
[----:B------:R-:W-:-:S07]  /*0500*/  IMAD.MOV.U32 R0, RZ, RZ, R5 ;  /* 0x000000ffff007224 */ /* 0x000fce00078e0005 */
.L_x_2:
[----:B------:R-:W-:-:S05]  /*0510*/  IADD3 R2, P1, PT, R0, UR10, RZ ;  /* 0x0000000a00027c10 */ /* 0x000fca000ff3e0ff */
[----:B------:R-:W-:-:S05]  /*0520*/  IMAD.X R3, RZ, RZ, UR11, P1 ;  /* 0x0000000bff037e24 */ /* 0x000fca00088e06ff */
[----:B------:R-:W2:Y:S01]  /*0530*/  LDG.E.U8 R2, desc[UR6][R2.64] ;  /* 0x0000000602027981 */ /* 0x000ea2000c1e1100 */
[----:B------:R-:W-:-:S05]  /*0540*/  IMAD.IADD R0, R7, 0x1, R0 ;  /* 0x0000000107007824 */ /* 0x000fca00078e0200 */
[----:B------:R-:W-:Y:S02]  /*0550*/  ISETP.GE.U32.AND P1, PT, R0, UR5, PT ;  /* 0x0000000500007c0c */ /* 0x000fe4000bf26070 */
[----:B0-2---:R-:W-:-:S05]  /*0560*/  LEA R4, R2, UR4, 0x2 ;  /* 0x0000000402047c11 */ /* 0x005fca000f8e10ff */
[----:B------:R0:W-:Y:S06]  /*0570*/  ATOMS.POPC.INC.32 RZ, [R4+URZ] ;  /* 0x0000000004ff7f8c */ /* 0x0001ec000d8000ff */
[----:B------:R-:W-:Y:S05]  /*0580*/  @!P1 BRA `(.L_x_2) ;  /* 0xfffffffc00e09947 */ /* 0x000fea000383ffff */
.L_x_1:
[----:B------:R-:W-:Y:S05]  /*0590*/  BSYNC.RECONVERGENT B0 ;  /* 0x0000000000007941 */ /* 0x000fea0003800200 */
.L_x_0:
[----:B------:R-:W-:Y:S06]  /*05a0*/  BAR.SYNC.DEFER_BLOCKING 0x0 ;  /* 0x0000000000007b1d */ /* 0x000fec0000010000 */
[----:B------:R-:W-:Y:S05]  /*05b0*/  @P0 EXIT ;  /* 0x000000000000094d */ /* 0x000fea0003800000 */
[C---:B------:R-:W-:Y:S01]  /*05c0*/  LEA R0, R5.reuse, UR4, 0x2 ;  /* 0x0000000405007c11 */ /* 0x040fe2000f8e10ff */
[----:B------:R-:W1:Y:S04]  /*05d0*/  LDC.64 R2, c[0x0][0x388] ;  /* 0x0000e200ff027b82 */ /* 0x000e680000000a00 */
[----:B------:R-:W2:Y:S01]  /*05e0*/  LDS R7, [R0] ;  /* 0x0000000000077984 */ /* 0x000ea20000000800 */
[----:B-1----:R-:W-:Y:S01]  /*05f0*/  IMAD.WIDE.U32 R2, R5, 0x4, R2 ;  /* 0x0000000405027825 */ /* 0x002fe200078e0002 */
[----:B--2---:R-:W-:-:S04]  /*0600*/  SHF.R.U32.HI R5, RZ, 0x18, R7 ;  /* 0x00000018ff057819 */ /* 0x004fc80000011607 */
[----:B------:R-:W-:Y:S01]  /*0610*/  STG.E.U8 desc[UR6][R2.64], R7 ;  /* 0x0000000702007986 */ /* 0x000fe2000c101106 */
[--C-:B------:R-:W-:Y:S02]  /*0620*/  SHF.R.U32.HI R9, RZ, 0x10, R7.reuse ;  /* 0x00000010ff097819 */ /* 0x100fe40000011607 */
[----:B------:R-:W-:Y:S01]  /*0630*/  SHF.R.U32.HI R11, RZ, 0x8, R7 ;  /* 0x00000008ff0b7819 */ /* 0x000fe20000011607 */
[----:B------:R-:W-:Y:S04]  /*0640*/  STG.E.U8 desc[UR6][R2.64+0x3], R5 ;  /* 0x0000030502007986 */ /* 0x000fe8000c101106 */
[----:B------:R-:W-:Y:S04]  /*0650*/  STG.E.U8 desc[UR6][R2.64+0x2], R9 ;  /* 0x0000020902007986 */ /* 0x000fe8000c101106 */
[----:B------:R-:W-:Y:S01]  /*0660*/  STG.E.U8 desc[UR6][R2.64+0x1], R11 ;  /* 0x0000010b02007986 */ /* 0x000fe2000c101106 */
[----:B------:R-:W-:Y:S05]  /*0670*/  EXIT ;  /* 0x000000000000794d */ /* 0x000fea0003800000 */
.L_x_3:
[----:B------:R-:W-:-:S00]  /*0680*/  BRA `(.L_x_3) ;  /* 0xfffffffc00fc7947 */ /* 0x000fc0000383ffff */
[----:B------:R-:W-:-:S00]  /*0690*/  NOP ;  /* 0x0000000000007918 */ /* 0x000fc00000000000 */
        /* <DEDUP_REMOVED lines=14> */
.L_x_15:


//--------------------- .text._Z8compressPhPjP12table_structS_j --------------------------
	.section	.text._Z8compressPhPjP12table_structS_j,"ax",@progbits
	.align	128
        .global         _Z8compressPhPjP12table_structS_j
        .type           _Z8compressPhPjP12table_structS_j,@function
        .size           _Z8compressPhPjP12table_structS_j,(.L_x_16 - _Z8compressPhPjP12table_structS_j)
        .other          _Z8compressPhPjP12table_structS_j,@"STO_CUDA_ENTRY STV_DEFAULT"
_Z8compressPhPjP12table_structS_j:
.text._Z8compressPhPjP12table_structS_j:
[----:B------:R-:W-:Y:S01]  /*0000*/  LDC R1, c[0x0][0x37c] ;  /* 0x0000df00ff017b82 */ /* 0x000fe20000000800 */
[----:B------:R-:W0:Y:S01]  /*0010*/  S2R R0, SR_CgaCtaId ;  /* 0x0000000000007919 */ /* 0x000e220000008800 */
[----:B------:R-:W-:Y:S01]  /*0020*/  MOV R7, 0x400 ;  /* 0x0000040000077802 */ /* 0x000fe20000000f00 */
[----:B------:R-:W1:Y:S01]  /*0030*/  LDCU.64 UR8, c[0x0][0x358] ;  /* 0x00006b00ff0877ac */ /* 0x000e620008000a00 */
[----:B------:R-:W2:Y:S01]  /*0040*/  LDCU.64 UR10, c[0x0][0x390] ;  /* 0x00007200ff0a77ac */ /* 0x000ea20008000a00 */
[----:B------:R-:W-:Y:S01]  /*0050*/  UMOV UR4, URZ ;  /* 0x000000ff00047c82 */ /* 0x000fe20008000000 */
[----:B------:R-:W-:Y:S01]  /*0060*/  UMOV UR5, URZ ;  /* 0x000000ff00057c82 */ /* 0x000fe20008000000 */
[----:B0-----:R-:W-:-:S05]  /*0070*/  LEA R7, R0, R7, 0x18 ;  /* 0x0000000700077211 */ /* 0x001fca00078ec0ff */
[----:B-12---:R-:W-:-:S07]  /*0080*/  IMAD.MOV.U32 R0, RZ, RZ, R7 ;  /* 0x000000ffff007224 */ /* 0x006fce00078e0007 */
.L_x_4:
[----:B------:R-:W-:-:S04]  /*0090*/  UIADD3 UR6, UP0, UPT, UR4, UR10, URZ ;  /* 0x0000000a04067290 */ /* 0x000fc8000ff1e0ff */
[----:B------:R-:W-:Y:S02]  /*00a0*/  UIADD3.X UR7, UPT, UPT, UR5, UR11, URZ, UP0, !UPT ;  /* 0x0000000b05077290 */ /* 0x000fe400087fe4ff */
[----:B------:R-:W-:-:S04]  /*00b0*/  IMAD.U32 R2, RZ, RZ, UR6 ;  /* 0x00000006ff027e24 */ /* 0x000fc8000f8e00ff */
[----:B------:R-:W-:-:S06]  /*00c0*/  IMAD.U32 R3, RZ, RZ, UR7 ;  /* 0x00000007ff037e24 */ /* 0x000fcc000f8e00ff */
[----:B------:R-:W2:Y:S01]  /*00d0*/  LDG.E.U8 R3, desc[UR8][R2.64] ;  /* 0x0000000802037981 */ /* 0x000ea2000c1e1100 */
[----:B------:R-:W-:Y:S02]  /*00e0*/  UISETP.GE.U32.AND UP0, UPT, UR4, 0x3cff, UPT ;  /* 0x00003cff0400788c */ /* 0x000fe4000bf06070 */
[----:B------:R-:W-:Y:S02]  /*00f0*/  UIADD3 UR6, UP1, UPT, UR4, 0x1, URZ ;  /* 0x0000000104067890 */ /* 0x000fe4000ff3e0ff */
[----:B------:R-:W-:Y:S02]  /*0100*/  UISETP.GE.U32.AND.EX UP0, UPT, UR5, URZ, UPT, UP0 ;  /* 0x000000ff0500728c */ /* 0x000fe4000bf06100 */
[----:B------:R-:W-:-:S03]  /*0110*/  UIADD3.X UR7, UPT, UPT, URZ, UR5, URZ, UP1, !UPT ;  /* 0x00000005ff077290 */ /* 0x000fc60008ffe4ff */
[----:B------:R-:W-:-:S04]  /*0120*/  UMOV UR4, UR6 ;  /* 0x0000000600047c82 */ /* 0x000fc80008000000 */
[----:B------:R-:W-:Y:S01]  /*0130*/  UMOV UR5, UR7 ;  /* 0x0000000700057c82 */ /* 0x000fe20008000000 */
[----:B--2---:R0:W-:Y:S02]  /*0140*/  STS.U8 [R0], R3 ;  /* 0x0000000300007388 */ /* 0x0041e40000000000 */
[----:B0-----:R-:W-:Y:S01]  /*0150*/  IADD3 R0, PT, PT, R0, 0x1, RZ ;  /* 0x0000000100007810 */ /* 0x001fe20007ffe0ff */
[----:B------:R-:W-:Y:S06]  /*0160*/  BRA.U !UP0, `(.L_x_4) ;  /* 0xfffffffd08c87547 */ /* 0x000fec000b83ffff */
[----:B------:R-:W0:Y:S01]  /*0170*/  S2R R3, SR_TID.X ;  /* 0x0000000000037919 */ /* 0x000e220000002100 */
[----:B------:R-:W0:Y:S01]  /*0180*/  S2UR UR4, SR_CTAID.X ;  /* 0x00000000000479c3 */ /* 0x000e220000002500 */
[----:B------:R-:W1:Y:S01]  /*0190*/  LDCU UR5, c[0x0][0x3a0] ;  /* 0x00007400ff0577ac */ /* 0x000e620008000800 */
[----:B------:R-:W-:Y:S01]  /*01a0*/  BSSY.RECONVERGENT B0, `(.L_x_5) ;  /* 0x000002a000007945 */ /* 0x000fe20003800200 */
[----:B------:R-:W2:Y:S05]  /*01b0*/  LDCU.64 UR6, c[0x0][0x398] ;  /* 0x00007300ff0677ac */ /* 0x000eaa0008000a00 */
[----:B------:R-:W0:Y:S01]  /*01c0*/  LDC R0, c[0x0][0x360] ;  /* 0x0000d800ff007b82 */ /* 0x000e220000000800 */
[----:B-1----:R-:W-:-:S02]  /*01d0*/  IMAD.U32 R5, RZ, RZ, UR5 ;  /* 0x00000005ff057e24 */ /* 0x002fc4000f8e00ff */
[----:B0-----:R-:W-:-:S05]  /*01e0*/  IMAD R6, R0, UR4, R3 ;  /* 0x0000000400067c24 */ /* 0x001fca000f8e0203 */
[----:B------:R-:W-:-:S13]  /*01f0*/  ISETP.GE.U32.AND P0, PT, R6, R5, PT ;  /* 0x000000050600720c */ /* 0x000fda0003f06070 */
[----:B--2---:R-:W-:Y:S05]  /*0200*/  @P0 BRA `(.L_x_6) ;  /* 0x00000000008c0947 */ /* 0x004fea0003800000 */
[----:B------:R-:W-:-:S07]  /*0210*/  IMAD.MOV.U32 R11, RZ, RZ, R6 ;  /* 0x000000ffff0b7224 */ /* 0x000fce00078e0006 */
.L_x_10:
[----:B------:R-:W0:Y:S02]  /*0220*/  LDCU.64 UR4, c[0x0][0x380] ;  /* 0x00007000ff0477ac */ /* 0x000e240008000a00 */
[----:B0-----:R-:W-:-:S05]  /*0230*/  IADD3 R2, P0, PT, R11, UR4, RZ ;  /* 0x000000040b027c10 */ /* 0x001fca000ff1e0ff */
[----:B------:R-:W-:-:S05]  /*0240*/  IMAD.X R3, RZ, RZ, UR5, P0 ;  /* 0x00000005ff037e24 */ /* 0x000fca00080e06ff */
[----:B------:R-:W2:Y:S01]  /*0250*/  LDG.E.U8 R8, desc[UR8][R2.64] ;  /* 0x0000000802087981 */ /* 0x000ea2000c1e1100 */
[----:B------:R-:W-:Y:S01]  /*0260*/  BSSY.RECONVERGENT B1, `(.L_x_7) ;  /* 0x0000018000017945 */ /* 0x000fe20003800200 */
[----:B--2---:R-:W-:-:S06]  /*0270*/  IMAD R4, R8, 0x3d, R7 ;  /* 0x0000003d08047824 */ /* 0x004fcc00078e0207 */
[----:B------:R-:W0:Y:S02]  /*0280*/  LDS.U8 R4, [R4+0x3c] ;  /* 0x00003c0004047984 */ /* 0x000e240000000000 */
[----:B0-----:R-:W-:-:S13]  /*0290*/  ISETP.NE.AND P0, PT, R4, RZ, PT ;  /* 0x000000ff0400720c */ /* 0x001fda0003f05270 */
[----:B------:R-:W-:Y:S05]  /*02a0*/  @!P0 BRA `(.L_x_8) ;  /* 0x00000000004c8947 */ /* 0x000fea0003800000 */
[----:B------:R-:W0:Y:S01]  /*02b0*/  LDC.64 R4, c[0x0][0x388] ;  /* 0x0000e200ff047b82 */ /* 0x000e220000000a00 */
[----:B------:R-:W-:Y:S01]  /*02c0*/  HFMA2 R12, -RZ, RZ, 0, 0 ;  /* 0x00000000ff0c7431 */ /* 0x000fe200000001ff */
[----:B------:R-:W-:Y:S01]  /*02d0*/  PRMT R10, R8, 0x7610, R10 ;  /* 0x00007610080a7816 */ /* 0x000fe2000000000a */
[----:B0-----:R-:W-:-:S07]  /*02e0*/  IMAD.WIDE.U32 R4, R11, 0x4, R4 ;  /* 0x000000040b047825 */ /* 0x001fce00078e0004 */
.L_x_9:
[----:B------:R-:W2:Y:S01]  /*02f0*/  LDG.E R15, desc[UR8][R4.64] ;  /* 0x00000008040f7981 */ /* 0x000ea2000c1e1900 */
[----:B------:R-:W-:-:S05]  /*0300*/  LOP3.LUT R10, R10, 0xffff, RZ, 0xc0, !PT ;  /* 0x0000ffff0a0a7812 */ /* 0x000fca00078ec0ff */
[----:B------:R-:W-:-:S04]  /*0310*/  IMAD R9, R10, 0x3d, R7 ;  /* 0x0000003d0a097824 */ /* 0x000fc800078e0207 */
[----:B------:R-:W-:-:S06]  /*0320*/  IMAD.IADD R13, R9, 0x1, R12 ;  /* 0x00000001090d7824 */ /* 0x000fcc00078e020c */
[----:B------:R-:W0:Y:S01]  /*0330*/  LDS.U8 R13, [R13] ;  /* 0x000000000d0d7984 */ /* 0x000e220000000000 */
[----:B--2---:R-:W-:-:S05]  /*0340*/  IMAD.IADD R15, R15, 0x1, R12 ;  /* 0x000000010f0f7824 */ /* 0x004fca00078e020c */
[----:B------:R-:W-:-:S05]  /*0350*/  IADD3 R8, P0, PT, R15, UR6, RZ ;  /* 0x000000060f087c10 */ /* 0x000fca000ff1e0ff */
[----:B------:R-:W-:-:S05]  /*0360*/  IMAD.X R9, RZ, RZ, UR7, P0 ;  /* 0x00000007ff097e24 */ /* 0x000fca00080e06ff */
[----:B0-----:R-:W-:Y:S04]  /*0370*/  STG.E.U8 desc[UR8][R8.64], R13 ;  /* 0x0000000d08007986 */ /* 0x001fe8000c101108 */
[----:B------:R-:W2:Y:S01]  /*0380*/  LDG.E.U8 R10, desc[UR8][R2.64] ;  /* 0x00000008020a7981 */ /* 0x000ea2000c1e1100 */
[----:B------:R-:W-:Y:S01]  /*0390*/  IADD3 R12, PT, PT, R12, 0x1, RZ ;  /* 0x000000010c0c7810 */ /* 0x000fe20007ffe0ff */
[----:B--2---:R-:W-:-:S05]  /*03a0*/  IMAD R14, R10, 0x3d, R7 ;  /* 0x0000003d0a0e7824 */ /* 0x004fca00078e0207 */
[----:B------:R-:W0:Y:S02]  /*03b0*/  LDS.U8 R15, [R14+0x3c] ;  /* 0x00003c000e0f7984 */ /* 0x000e240000000000 */
[----:B0-----:R-:W-:-:S13]  /*03c0*/  ISETP.GE.U32.AND P0, PT, R12, R15, PT ;  /* 0x0000000f0c00720c */ /* 0x001fda0003f06070 */
[----:B------:R-:W-:Y:S05]  /*03d0*/  @!P0 BRA `(.L_x_9) ;  /* 0xfffffffc00c48947 */ /* 0x000fea000383ffff */
.L_x_8:
[----:B------:R-:W-:Y:S05]  /*03e0*/  BSYNC.RECONVERGENT B1 ;  /* 0x0000000000017941 */ /* 0x000fea0003800200 */
.L_x_7:
[----:B------:R-:W0:Y:S01]  /*03f0*/  LDCU UR4, c[0x0][0x3a0] ;  /* 0x00007400ff0477ac */ /* 0x000e220008000800 */
[----:B------:R-:W-:Y:S02]  /*0400*/  IMAD.IADD R11, R0, 0x1, R11 ;  /* 0x00000001000b7824 */ /* 0x000fe400078e020b */
[----:B0-----:R-:W-:-:S05]  /*0410*/  IMAD.U32 R5, RZ, RZ, UR4 ;  /* 0x00000004ff057e24 */ /* 0x001fca000f8e00ff */
[----:B------:R-:W-:-:S13]  /*0420*/  ISETP.GE.U32.AND P0, PT, R11, R5, PT ;  /* 0x000000050b00720c */ /* 0x000fda0003f06070 */
[----:B------:R-:W-:Y:S05]  /*0430*/  @!P0 BRA `(.L_x_10) ;  /* 0xfffffffc00788947 */ /* 0x000fea000383ffff */
.L_x_6:
[----:B------:R-:W-:Y:S05]  /*0440*/  BSYNC.RECONVERGENT B0 ;  /* 0x0000000000007941 */ /* 0x000fea0003800200 */
.L_x_5:
[----:B------:R-:W0:Y:S08]  /*0450*/  LDC.64 R2, c[0x0][0x388] ;  /* 0x0000e200ff027b82 */ /* 0x000e300000000a00 */
[----:B------:R-:W-:Y:S01]  /*0460*/  BAR.SYNC.DEFER_BLOCKING 0x0 ;  /* 0x0000000000007b1d */ /* 0x000fe20000010000 */
[----:B------:R-:W-:-:S05]  /*0470*/  SHF.L.U32 R6, R6, 0x3, RZ ;  /* 0x0000000306067819 */ /* 0x000fca00000006ff */
[----:B------:R-:W1:Y:S01]  /*0480*/  LDCU.64 UR6, c[0x0][0x398] ;  /* 0x00007300ff0677ac */ /* 0x000e620008000a00 */
[----:B------:R-:W2:Y:S01]  /*0490*/  LDCU.64 UR4, c[0x0][0x380] ;  /* 0x00007000ff0477ac */ /* 0x000ea20008000a00 */
[----:B0-----:R-:W-:-:S05]  /*04a0*/  IMAD.WIDE.U32 R2, R5, 0x4, R2 ;  /* 0x0000000405027825 */ /* 0x001fca00078e0002 */
[----:B------:R-:W3:Y:S01]  /*04b0*/  LDG.E R5, desc[UR8][R2.64] ;  /* 0x0000000802057981 */ /* 0x000ee2000c1e1900 */
[----:B------:R-:W-:Y:S01]  /*04c0*/  BSSY.RECONVERGENT B0, `(.L_x_11) ;  /* 0x0000035000007945 */ /* 0x000fe20003800200 */
[----:B---3--:R-:W-:-:S13]  /*04d0*/  ISETP.GE.U32.AND P0, PT, R6, R5, PT ;  /* 0x000000050600720c */ /* 0x008fda0003f06070 */
[----:B-12---:R-:W-:Y:S05]  /*04e0*/  @P0 BRA `(.L_x_12) ;  /* 0x0000000000c80947 */ /* 0x006fea0003800000 */
[----:B------:R-:W-:-:S07]  /*04f0*/  IMAD.MOV.U32 R9, RZ, RZ, R6 ;  /* 0x000000ffff097224 */ /* 0x000fce00078e0006 */
.L_x_13:
[----:B------:R-:W-:-:S05]  /*0500*/  IADD3 R6, P0, PT, R9, UR6, RZ ;  /* 0x0000000609067c10 */ /* 0x000fca000ff1e0ff */
[----:B------:R-:W-:Y:S01]  /*0510*/  IMAD.X R7, RZ, RZ, UR7, P0 ;  /* 0x00000007ff077e24 */ /* 0x000fe200080e06ff */
[----:B------:R-:W-:-:S04]  /*0520*/  LEA.HI R4, P0, R9, UR4, RZ, 0x1d ;  /* 0x0000000409047c11 */ /* 0x000fc8000f81e8ff */
[----:B------:R-:W2:Y:S01]  /*0530*/  LDG.E.U8 R10, desc[UR8][R6.64] ;  /* 0x00000008060a7981 */ /* 0x000ea2000c1e1100 */
[----:B------:R-:W-:-:S05]  /*0540*/  IADD3.X R5, PT, PT, RZ, UR5, RZ, P0, !PT ;  /* 0x00000005ff057c10 */ /* 0x000fca00087fe4ff */
[----:B------:R-:W3:Y:S01]  /*0550*/  LDG.E.U8 R8, desc[UR8][R4.64] ;  /* 0x0000000804087981 */ /* 0x000ee2000c1e1100 */
[----:B--2---:R-:W-:-:S13]  /*0560*/  ISETP.NE.AND P0, PT, R10, RZ, PT ;  /* 0x000000ff0a00720c */ /* 0x004fda0003f05270 */
[C---:B---3--:R-:W-:Y:S01]  /*0570*/  @!P0 IMAD.SHL.U32 R11, R8.reuse, 0x2, RZ ;  /* 0x00000002080b8824 */ /* 0x048fe200078e00ff */
[----:B------:R-:W-:-:S05]  /*0580*/  @P0 LEA R11, R8, 0x1, 0x1 ;  /* 0x00000001080b0811 */ /* 0x000fca00078e08ff */
[----:B------:R0:W-:Y:S04]  /*0590*/  STG.E.U8 desc[UR8][R4.64], R11 ;  /* 0x0000000b04007986 */ /* 0x0001e8000c101108 */
[----:B------:R-:W2:Y:S01]  /*05a0*/  LDG.E.U8 R8, desc[UR8][R6.64+0x1] ;  /* 0x0000010806087981 */ /* 0x000ea2000c1e1100 */
[----:B------:R-:W-:Y:S01]  /*05b0*/  IMAD.SHL.U32 R13, R11, 0x2, RZ ;  /* 0x000000020b0d7824 */ /* 0x000fe200078e00ff */
[----:B--2---:R-:W-:-:S13]  /*05c0*/  ISETP.NE.AND P0, PT, R8, RZ, PT ;  /* 0x000000ff0800720c */ /* 0x004fda0003f05270 */
[----:B------:R-:W-:-:S05]  /*05d0*/  @P0 IADD3 R13, PT, PT, R13, 0x1, RZ ;  /* 0x000000010d0d0810 */ /* 0x000fca0007ffe0ff */
[----:B------:R1:W-:Y:S04]  /*05e0*/  STG.E.U8 desc[UR8][R4.64], R13 ;  /* 0x0000000d04007986 */ /* 0x0003e8000c101108 */
[----:B------:R-:W2:Y:S01]  /*05f0*/  LDG.E.U8 R8, desc[UR8][R6.64+0x2] ;  /* 0x0000020806087981 */ /* 0x000ea2000c1e1100 */
[----:B------:R-:W-:Y:S01]  /*0600*/  IMAD.SHL.U32 R15, R13, 0x2, RZ ;  /* 0x000000020d0f7824 */ /* 0x000fe200078e00ff */
[----:B--2---:R-:W-:-:S13]  /*0610*/  ISETP.NE.AND P0, PT, R8, RZ, PT ;  /* 0x000000ff0800720c */ /* 0x004fda0003f05270 */
[----:B------:R-:W-:-:S05]  /*0620*/  @P0 VIADD R15, R15, 0x1 ;  /* 0x000000010f0f0836 */ /* 0x000fca0000000000 */
[----:B------:R2:W-:Y:S04]  /*0630*/  STG.E.U8 desc[UR8][R4.64], R15 ;  /* 0x0000000f04007986 */ /* 0x0005e8000c101108 */
[----:B------:R-:W3:Y:S01]  /*0640*/  LDG.E.U8 R8, desc[UR8][R6.64+0x3] ;  /* 0x0000030806087981 */ /* 0x000ee2000c1e1100 */
[----:B0-----:R-:W-:Y:S02]  /*0650*/  SHF.L.U32 R11, R15, 0x1, RZ ;  /* 0x000000010f0b7819 */ /* 0x001fe400000006ff */
[----:B---3--:R-:W-:-:S13]  /*0660*/  ISETP.NE.AND P0, PT, R8, RZ, PT ;  /* 0x000000ff0800720c */ /* 0x008fda0003f05270 */
[----:B------:R-:W-:-:S05]  /*0670*/  @P0 VIADD R11, R11, 0x1 ;  /* 0x000000010b0b0836 */ /* 0x000fca0000000000 */
[----:B------:R0:W-:Y:S04]  /*0680*/  STG.E.U8 desc[UR8][R4.64], R11 ;  /* 0x0000000b04007986 */ /* 0x0001e8000c101108 */
[----:B------:R-:W3:Y:S01]  /*0690*/  LDG.E.U8 R8, desc[UR8][R6.64+0x4] ;  /* 0x0000040806087981 */ /* 0x000ee2000c1e1100 */
[----:B-1----:R-:W-:Y:S01]  /*06a0*/  IMAD.SHL.U32 R13, R11, 0x2, RZ ;  /* 0x000000020b0d7824 */ /* 0x002fe200078e00ff */
[----:B---3--:R-:W-:-:S13]  /*06b0*/  ISETP.NE.AND P0, PT, R8, RZ, PT ;  /* 0x000000ff0800720c */ /* 0x008fda0003f05270 */
[----:B------:R-:W-:-:S05]  /*06c0*/  @P0 IADD3 R13, PT, PT, R13, 0x1, RZ ;  /* 0x000000010d0d0810 */ /* 0x000fca0007ffe0ff */
[----:B------:R1:W-:Y:S04]  /*06d0*/  STG.E.U8 desc[UR8][R4.64], R13 ;  /* 0x0000000d04007986 */ /* 0x0003e8000c101108 */
[----:B------:R-:W3:Y:S01]  /*06e0*/  LDG.E.U8 R8, desc[UR8][R6.64+0x5] ;  /* 0x0000050806087981 */ /* 0x000ee2000c1e1100 */
[----:B--2---:R-:W-:Y:S01]  /*06f0*/  IMAD.SHL.U32 R15, R13, 0x2, RZ ;  /* 0x000000020d0f7824 */ /* 0x004fe200078e00ff */
[----:B---3--:R-:W-:-:S13]  /*0700*/  ISETP.NE.AND P0, PT, R8, RZ, PT ;  /* 0x000000ff0800720c */ /* 0x008fda0003f05270 */
        /* <DEDUP_REMOVED lines=12> */
[----:B------:R-:W3:Y:S01]  /*07d0*/  LDG.E R8, desc[UR8][R2.64] ;  /* 0x0000000802087981 */ /* 0x000ee2000c1e1900 */
[----:B------:R-:W-:-:S05]  /*07e0*/  IMAD R9, R0, 0x8, R9 ;  /* 0x0000000800097824 */ /* 0x000fca00078e0209 */
[----:B---3--:R-:W-:-:S13]  /*07f0*/  ISETP.GE.U32.AND P0, PT, R9, R8, PT ;  /* 0x000000080900720c */ /* 0x008fda0003f06070 */
[----:B--2---:R-:W-:Y:S05]  /*0800*/  @!P0 BRA `(.L_x_13) ;  /* 0xfffffffc003c8947 */ /* 0x004fea000383ffff */
.L_x_12:
[----:B------:R-:W-:Y:S05]  /*0810*/  BSYNC.RECONVERGENT B0 ;  /* 0x0000000000007941 */ /* 0x000fea0003800200 */
.L_x_11:
[----:B------:R-:W-:Y:S06]  /*0820*/  BAR.SYNC.DEFER_BLOCKING 0x0 ;  /* 0x0000000000007b1d */ /* 0x000fec0000010000 */
[----:B------:R-:W-:Y:S05]  /*0830*/  EXIT ;  /* 0x000000000000794d */ /* 0x000fea0003800000 */
.L_x_14:
        /* <DEDUP_REMOVED lines=12> */
.L_x_16:


//--------------------- .nv.shared._Z12getFrequencyPhPjj --------------------------
	.section	.nv.shared._Z12getFrequencyPhPjj,"aw",@nobits
	.sectionflags	@""
	.align	4
.nv.shared._Z12getFrequencyPhPjj:
	.zero		2048


//--------------------- .nv.shared.reserved.0     --------------------------
	.section	.nv.shared.reserved.0,"aw",@nobits
	.weak		__nv_reservedSMEM_offset_0_alias
	.size		__nv_reservedSMEM_offset_0_alias, 0, 64
	.other		__nv_reservedSMEM_offset_0_alias,@"STO_CUDA_RESERVED_SHARED STV_DEFAULT"
__nv_reservedSMEM_offset_0_alias:
	.zero		0
	.zero		64


//--------------------- .nv.shared._Z8compressPhPjP12table_structS_j --------------------------
	.section	.nv.shared._Z8compressPhPjP12table_structS_j,"aw",@nobits
	.sectionflags	@""
.nv.shared._Z8compressPhPjP12table_structS_j:
	.zero		16640


//--------------------- .nv.constant0._Z12getFrequencyPhPjj --------------------------
	.section	.nv.constant0._Z12getFrequencyPhPjj,"a",@progbits
	.sectionflags	@""
	.align	4
.nv.constant0._Z12getFrequencyPhPjj:
	.zero		916


//--------------------- .nv.constant0._Z8compressPhPjP12table_structS_j --------------------------
	.section	.nv.constant0._Z8compressPhPjP12table_structS_j,"a",@progbits
	.sectionflags	@""
	.align	4
.nv.constant0._Z8compressPhPjP12table_structS_j:
	.zero		932


//--------------------- SYMBOLS --------------------------

	.type		.nv.reservedSmem.offset0,@object
	.size		.nv.reservedSmem.offset0,0x4
	.type		.nv.reservedSmem.cap,@object
	.size		.nv.reservedSmem.cap,0x4
